	.headerflags	@"EF_CUDA_TEXMODE_UNIFIED EF_CUDA_64BIT_ADDRESS EF_CUDA_ACCELERATORS EF_CUDA_SM90 EF_CUDA_VIRTUAL_SM(EF_CUDA_SM90)"
	.elftype	@"ET_EXEC"


//--------------------- .nv.info                  --------------------------
	.section	.nv.info,"",@"SHT_CUDA_INFO"
	.align	4


	//----- nvinfo : EIATTR_REGCOUNT
	.align		4
        /*0000*/ 	.byte	0x04, 0x2f
        /*0002*/ 	.short	(.L_3 - .L_2)
	.align		4
.L_2:
        /*0004*/ 	.word	index@(triton_poi_fused__native_batch_norm_legit_no_training_add_convolution_relu_22)
        /*0008*/ 	.word	0x00000016


	//----- nvinfo : EIATTR_MIN_STACK_SIZE
	.align		4
.L_3:
        /*000c*/ 	.byte	0x04, 0x12
        /*000e*/ 	.short	(.L_5 - .L_4)
	.align		4
.L_4:
        /*0010*/ 	.word	index@(triton_poi_fused__native_batch_norm_legit_no_training_add_convolution_relu_22)
        /*0014*/ 	.word	0x00000000


	//----- nvinfo : EIATTR_FRAME_SIZE
	.align		4
.L_5:
        /*0018*/ 	.byte	0x04, 0x11
        /*001a*/ 	.short	(.L_7 - .L_6)
	.align		4
.L_6:
        /*001c*/ 	.word	index@(triton_poi_fused__native_batch_norm_legit_no_training_add_convolution_relu_22)
        /*0020*/ 	.word	0x00000000


	//----- nvinfo : EIATTR_MIN_STACK_SIZE
	.align		4
.L_7:
        /*0024*/ 	.byte	0x04, 0x12
        /*0026*/ 	.short	(.L_9 - .L_8)
	.align		4
.L_8:
        /*0028*/ 	.word	index@(triton_poi_fused__native_batch_norm_legit_no_training_add_convolution_relu_22)
        /*002c*/ 	.word	0x00000000
.L_9:


//--------------------- .nv.info.triton_poi_fused__native_batch_norm_legit_no_training_add_convolution_relu_22 --------------------------
	.section	.nv.info.triton_poi_fused__native_batch_norm_legit_no_training_add_convolution_relu_22,"",@"SHT_CUDA_INFO"
	.sectionflags	@""
	.align	4


	//----- nvinfo : EIATTR_CUDA_API_VERSION
	.align		4
        /*0000*/ 	.byte	0x04, 0x37
        /*0002*/ 	.short	(.L_11 - .L_10)
.L_10:
        /*0004*/ 	.word	0x0000007c


	//----- nvinfo : EIATTR_KPARAM_INFO
	.align		4
.L_11:
        /*0008*/ 	.byte	0x04, 0x17
        /*000a*/ 	.short	(.L_13 - .L_12)
.L_12:
        /*000c*/ 	.word	0x00000000
        /*0010*/ 	.short	0x0008
        /*0012*/ 	.short	0x0040
        /*0014*/ 	.byte	0x00, 0xf0, 0x11, 0x00


	//----- nvinfo : EIATTR_KPARAM_INFO
	.align		4
.L_13:
        /*0018*/ 	.byte	0x04, 0x17
        /*001a*/ 	.short	(.L_15 - .L_14)
.L_14:
        /*001c*/ 	.word	0x00000000
        /*0020*/ 	.short	0x0007
        /*0022*/ 	.short	0x0038
        /*0024*/ 	.byte	0x00, 0xf4, 0x21, 0x00


	//----- nvinfo : EIATTR_KPARAM_INFO
	.align		4
.L_15:
        /*0028*/ 	.byte	0x04, 0x17
        /*002a*/ 	.short	(.L_17 - .L_16)
.L_16:
        /*002c*/ 	.word	0x00000000
        /*0030*/ 	.short	0x0006
        /*0032*/ 	.short	0x0030
        /*0034*/ 	.byte	0x00, 0xf4, 0x21, 0x00


	//----- nvinfo : EIATTR_KPARAM_INFO
	.align		4
.L_17:
        /*0038*/ 	.byte	0x04, 0x17
        /*003a*/ 	.short	(.L_19 - .L_18)
.L_18:
        /*003c*/ 	.word	0x00000000
        /*0040*/ 	.short	0x0005
        /*0042*/ 	.short	0x0028
        /*0044*/ 	.byte	0x00, 0xf4, 0x21, 0x00


	//----- nvinfo : EIATTR_KPARAM_INFO
	.align		4
.L_19:
        /*0048*/ 	.byte	0x04, 0x17
        /*004a*/ 	.short	(.L_21 - .L_20)
.L_20:
        /*004c*/ 	.word	0x00000000
        /*0050*/ 	.short	0x0004
        /*0052*/ 	.short	0x0020
        /*0054*/ 	.byte	0x00, 0xf4, 0x21, 0x00


	//----- nvinfo : EIATTR_KPARAM_INFO
	.align		4
.L_21:
        /*0058*/ 	.byte	0x04, 0x17
        /*005a*/ 	.short	(.L_23 - .L_22)
.L_22:
        /*005c*/ 	.word	0x00000000
        /*0060*/ 	.short	0x0003
        /*0062*/ 	.short	0x0018
        /*0064*/ 	.byte	0x00, 0xf4, 0x21, 0x00


	//----- nvinfo : EIATTR_KPARAM_INFO
	.align		4
.L_23:
        /*0068*/ 	.byte	0x04, 0x17
        /*006a*/ 	.short	(.L_25 - .L_24)
.L_24:
        /*006c*/ 	.word	0x00000000
        /*0070*/ 	.short	0x0002
        /*0072*/ 	.short	0x0010
        /*0074*/ 	.byte	0x00, 0xf4, 0x21, 0x00


	//----- nvinfo : EIATTR_KPARAM_INFO
	.align		4
.L_25:
        /*0078*/ 	.byte	0x04, 0x17
        /*007a*/ 	.short	(.L_27 - .L_26)
.L_26:
        /*007c*/ 	.word	0x00000000
        /*0080*/ 	.short	0x0001
        /*0082*/ 	.short	0x0008
        /*0084*/ 	.byte	0x00, 0xf4, 0x21, 0x00


	//----- nvinfo : EIATTR_KPARAM_INFO
	.align		4
.L_27:
        /*0088*/ 	.byte	0x04, 0x17
        /*008a*/ 	.short	(.L_29 - .L_28)
.L_28:
        /*008c*/ 	.word	0x00000000
        /*0090*/ 	.short	0x0000
        /*0092*/ 	.short	0x0000
        /*0094*/ 	.byte	0x00, 0xf4, 0x21, 0x00


	//----- nvinfo : EIATTR_SPARSE_MMA_MASK
	.align		4
.L_29:
        /*0098*/ 	.byte	0x03, 0x50
        /*009a*/ 	.short	0x0000


	//----- nvinfo : EIATTR_MAXREG_COUNT
	.align		4
        /*009c*/ 	.byte	0x03, 0x1b
        /*009e*/ 	.short	0x00ff


	//----- nvinfo : EIATTR_EXIT_INSTR_OFFSETS
	.align		4
        /*00a0*/ 	.byte	0x04, 0x1c
        /*00a2*/ 	.short	(.L_31 - .L_30)


	//   ....[0]....
.L_30:
        /*00a4*/ 	.word	0x000003c0


	//   ....[1]....
        /*00a8*/ 	.word	0x000003e0


	//----- nvinfo : EIATTR_REQNTID
	.align		4
.L_31:
        /*00ac*/ 	.byte	0x04, 0x10
        /*00ae*/ 	.short	(.L_33 - .L_32)
.L_32:
        /*00b0*/ 	.word	0x00000080
        /*00b4*/ 	.word	0x00000001
        /*00b8*/ 	.word	0x00000001


	//----- nvinfo : EIATTR_CBANK_PARAM_SIZE
	.align		4
.L_33:
        /*00bc*/ 	.byte	0x03, 0x19
        /*00be*/ 	.short	0x0044


	//----- nvinfo : EIATTR_PARAM_CBANK
	.align		4
        /*00c0*/ 	.byte	0x04, 0x0a
        /*00c2*/ 	.short	(.L_35 - .L_34)
	.align		4
.L_34:
        /*00c4*/ 	.word	index@(.nv.constant0.triton_poi_fused__native_batch_norm_legit_no_training_add_convolution_relu_22)
        /*00c8*/ 	.short	0x0210
        /*00ca*/ 	.short	0x0044


	//----- nvinfo : EIATTR_SW_WAR
	.align		4
.L_35:
        /*00cc*/ 	.byte	0x04, 0x36
        /*00ce*/ 	.short	(.L_37 - .L_36)
.L_36:
        /*00d0*/ 	.word	0x00000008
.L_37:


//--------------------- .nv.callgraph             --------------------------
	.section	.nv.callgraph,"",@"SHT_CUDA_CALLGRAPH"
	.align	4
	.sectionentsize	8
	.align		4
        /*0000*/ 	.word	0x00000000
	.align		4
        /*0004*/ 	.word	0xffffffff
	.align		4
        /*0008*/ 	.word	0x00000000
	.align		4
        /*000c*/ 	.word	0xfffffffe
	.align		4
        /*0010*/ 	.word	0x00000000
	.align		4
        /*0014*/ 	.word	0xfffffffd
	.align		4
        /*0018*/ 	.word	0x00000000
	.align		4
        /*001c*/ 	.word	0xfffffffc


//--------------------- .nv.constant4             --------------------------
	.section	.nv.constant4,"a",@progbits
	.align	8
	.align		8
.nv.constant4:
        /*0000*/ 	.dword	_$_str
	.align		8
        /*0008*/ 	.dword	_$_str_$_2


//--------------------- .text.triton_poi_fused__native_batch_norm_legit_no_training_add_convolution_relu_22 --------------------------
	.section	.text.triton_poi_fused__native_batch_norm_legit_no_training_add_convolution_relu_22,"ax",@progbits
	.align	128
        .global         triton_poi_fused__native_batch_norm_legit_no_training_add_convolution_relu_22
        .type           triton_poi_fused__native_batch_norm_legit_no_training_add_convolution_relu_22,@function
        .size           triton_poi_fused__native_batch_norm_legit_no_training_add_convolution_relu_22,(.L_x_1 - triton_poi_fused__native_batch_norm_legit_no_training_add_convolution_relu_22)
        .other          triton_poi_fused__native_batch_norm_legit_no_training_add_convolution_relu_22,@"STO_CUDA_ENTRY STV_DEFAULT"
triton_poi_fused__native_batch_norm_legit_no_training_add_convolution_relu_22:
.text.triton_poi_fused__native_batch_norm_legit_no_training_add_convolution_relu_22:
[----:B------:R-:W0:Y:S01]  /*0000*/  LDC R1, c[0x0][0x28] ;  /* 0x00000a00ff017b82 */ /* 0x000e220000000800 */
[----:B------:R-:W1:Y:S07]  /*0010*/  S2R R0, SR_TID.X ;  /* 0x0000000000007919 */ /* 0x000e6e0000002100 */
[----:B------:R-:W2:Y:S01]  /*0020*/  LDC.64 R12, c[0x0][0x230] ;  /* 0x00008c00ff0c7b82 */ /* 0x000ea20000000a00 */
[----:B------:R-:W-:Y:S01]  /*0030*/  HFMA2.MMA R6, -RZ, RZ, 0, 0 ;  /* 0x00000000ff067435 */ /* 0x000fe200000001ff */
[----:B------:R-:W-:Y:S01]  /*0040*/  ULDC.64 UR4, c[0x0][0x208] ;  /* 0x0000820000047ab9 */ /* 0x000fe20000000a00 */
[----:B------:R-:W3:Y:S05]  /*0050*/  S2R R3, SR_CTAID.X ;  /* 0x0000000000037919 */ /* 0x000eea0000002500 */
[----:B------:R-:W4:Y:S08]  /*0060*/  LDC.64 R14, c[0x0][0x210] ;  /* 0x00008400ff0e7b82 */ /* 0x000f300000000a00 */
[----:B------:R-:W5:Y:S08]  /*0070*/  LDC.64 R16, c[0x0][0x218] ;  /* 0x00008600ff107b82 */ /* 0x000f700000000a00 */
[----:B------:R-:W4:Y:S01]  /*0080*/  LDC.64 R18, c[0x0][0x220] ;  /* 0x00008800ff127b82 */ /* 0x000f220000000a00 */
[----:B-1----:R-:W-:-:S07]  /*0090*/  LOP3.LUT R0, R0, 0x7f, RZ, 0xc0, !PT ;  /* 0x0000007f00007812 */ /* 0x002fce00078ec0ff */
[----:B------:R-:W1:Y:S01]  /*00a0*/  LDC.64 R8, c[0x0][0x228] ;  /* 0x00008a00ff087b82 */ /* 0x000e620000000a00 */
[----:B---3--:R-:W-:Y:S02]  /*00b0*/  SHF.R.S32.HI R2, RZ, 0x18, R3 ;  /* 0x00000018ff027819 */ /* 0x008fe40000011403 */
[----:B------:R-:W-:Y:S02]  /*00c0*/  LEA R0, R3, R0, 0x7 ;  /* 0x0000000003007211 */ /* 0x000fe400078e38ff */
[----:B------:R-:W-:-:S03]  /*00d0*/  SGXT R3, R2, 0x1 ;  /* 0x000000010203781a */ /* 0x000fc60000000200 */
[----:B------:R-:W3:Y:S01]  /*00e0*/  LDC.64 R4, c[0x0][0x238] ;  /* 0x00008e00ff047b82 */ /* 0x000ee20000000a00 */
[----:B------:R-:W-:Y:S02]  /*00f0*/  ISETP.GE.AND P0, PT, R0, 0x400, PT ;  /* 0x000004000000780c */ /* 0x000fe40003f06270 */
[----:B------:R-:W-:-:S04]  /*0100*/  LEA.HI R3, R3, R0, RZ, 0x6 ;  /* 0x0000000003037211 */ /* 0x000fc800078f30ff */
[----:B------:R-:W-:-:S04]  /*0110*/  SHF.R.S32.HI R3, RZ, 0x6, R3 ;  /* 0x00000006ff037819 */ /* 0x000fc80000011403 */
[----:B------:R-:W-:-:S04]  /*0120*/  LEA.HI R2, R3, R3, RZ, 0x2 ;  /* 0x0000000303027211 */ /* 0x000fc800078f10ff */
[----:B------:R-:W-:-:S04]  /*0130*/  LOP3.LUT R2, R2, 0xfffffffc, RZ, 0xc0, !PT ;  /* 0xfffffffc02027812 */ /* 0x000fc800078ec0ff */
[----:B------:R-:W-:Y:S02]  /*0140*/  IADD3 R7, R3, -R2, RZ ;  /* 0x8000000203077210 */ /* 0x000fe40007ffe0ff */
[----:B------:R-:W3:Y:S03]  /*0150*/  LDC.64 R2, c[0x0][0x240] ;  /* 0x00009000ff027b82 */ /* 0x000ee60000000a00 */
[----:B--2---:R-:W-:-:S05]  /*0160*/  IMAD.WIDE R12, R7, 0x4, R12 ;  /* 0x00000004070c7825 */ /* 0x004fca00078e020c */
[----:B------:R2:W3:Y:S01]  /*0170*/  @!P0 LDG.E.EL R6, desc[UR4][R12.64] ;  /* 0x000000040c068981 */ /* 0x0004e2000c2e1900 */
[----:B------:R-:W-:Y:S01]  /*0180*/  CS2R R10, SRZ ;  /* 0x00000000000a7805 */ /* 0x000fe2000001ff00 */
[----:B----4-:R-:W-:-:S04]  /*0190*/  IMAD.WIDE R14, R0, 0x4, R14 ;  /* 0x00000004000e7825 */ /* 0x010fc800078e020e */
[C---:B-----5:R-:W-:Y:S01]  /*01a0*/  IMAD.WIDE R16, R7.reuse, 0x4, R16 ;  /* 0x0000000407107825 */ /* 0x060fe200078e0210 */
[----:B------:R4:W5:Y:S01]  /*01b0*/  @!P0 LDG.E R10, desc[UR4][R14.64] ;  /* 0x000000040e0a8981 */ /* 0x000962000c1e1900 */
[----:B--2---:R-:W-:Y:S02]  /*01c0*/  CS2R R12, SRZ ;  /* 0x00000000000c7805 */ /* 0x004fe4000001ff00 */
[----:B0-----:R-:W-:Y:S01]  /*01d0*/  IMAD.WIDE R18, R0, 0x4, R18 ;  /* 0x0000000400127825 */ /* 0x001fe200078e0212 */
[----:B------:R-:W5:Y:S03]  /*01e0*/  @!P0 LDG.E.EL R11, desc[UR4][R16.64] ;  /* 0x00000004100b8981 */ /* 0x000f66000c2e1900 */
[----:B-1----:R-:W-:Y:S01]  /*01f0*/  IMAD.WIDE R8, R7, 0x4, R8 ;  /* 0x0000000407087825 */ /* 0x002fe200078e0208 */
[----:B------:R-:W2:Y:S01]  /*0200*/  @!P0 LDG.E R12, desc[UR4][R18.64] ;  /* 0x00000004120c8981 */ /* 0x000ea2000c1e1900 */
[----:B----4-:R-:W-:-:S02]  /*0210*/  HFMA2.MMA R14, -RZ, RZ, 0, 0 ;  /* 0x00000000ff0e7435 */ /* 0x010fc400000001ff */
[C---:B---3--:R-:W-:Y:S01]  /*0220*/  IMAD.WIDE R4, R7.reuse, 0x4, R4 ;  /* 0x0000000407047825 */ /* 0x048fe200078e0204 */
[----:B------:R0:W3:Y:S03]  /*0230*/  @!P0 LDG.E.EL R13, desc[UR4][R8.64] ;  /* 0x00000004080d8981 */ /* 0x0000e6000c2e1900 */
[----:B------:R-:W-:Y:S01]  /*0240*/  IMAD.WIDE R2, R7, 0x4, R2 ;  /* 0x0000000407027825 */ /* 0x000fe200078e0202 */
[----:B------:R-:W-:-:S04]  /*0250*/  MOV R7, RZ ;  /* 0x000000ff00077202 */ /* 0x000fc80000000f00 */
[----:B------:R1:W4:Y:S04]  /*0260*/  @!P0 LDG.E.EL R14, desc[UR4][R2.64] ;  /* 0x00000004020e8981 */ /* 0x000328000c2e1900 */
[----:B------:R2:W4:Y:S01]  /*0270*/  @!P0 LDG.E.EL R7, desc[UR4][R4.64] ;  /* 0x0000000404078981 */ /* 0x000522000c2e1900 */
[----:B0-----:R-:W-:Y:S01]  /*0280*/  MOV R8, 0x3e800000 ;  /* 0x3e80000000087802 */ /* 0x001fe20000000f00 */
[----:B-1----:R-:W0:Y:S02]  /*0290*/  LDC.64 R2, c[0x0][0x248] ;  /* 0x00009200ff027b82 */ /* 0x002e240000000a00 */
[----:B0-----:R-:W-:-:S04]  /*02a0*/  IMAD.WIDE R2, R0, 0x4, R2 ;  /* 0x0000000400027825 */ /* 0x001fc800078e0202 */
[----:B------:R-:W-:-:S04]  /*02b0*/  FADD R6, R6, 9.9999997473787516356e-06 ;  /* 0x3727c5ac06067421 */ /* 0x000fc80000000000 */
[----:B------:R-:W0:Y:S02]  /*02c0*/  MUFU.SQRT R15, R6 ;  /* 0x00000006000f7308 */ /* 0x000e240000002000 */
[C---:B0-----:R-:W-:Y:S02]  /*02d0*/  FSETP.GT.AND P1, PT, R15.reuse, 8.50705917302346158658e+37, PT ;  /* 0x7e8000000f00780b */ /* 0x041fe40003f24000 */
[----:B------:R-:W-:-:S11]  /*02e0*/  FSETP.GEU.AND P2, PT, R15, 1.175494350822287508e-38, PT ;  /* 0x008000000f00780b */ /* 0x000fd60003f4e000 */
[----:B------:R-:W-:-:S04]  /*02f0*/  @P1 FMUL R15, R15, 0.25 ;  /* 0x3e8000000f0f1820 */ /* 0x000fc80000400000 */
[----:B------:R-:W-:-:S06]  /*0300*/  @!P2 FMUL R15, R15, 16777216 ;  /* 0x4b8000000f0fa820 */ /* 0x000fcc0000400000 */
[----:B------:R-:W0:Y:S01]  /*0310*/  MUFU.RCP R15, R15 ;  /* 0x0000000f000f7308 */ /* 0x000e220000001000 */
[----:B--2---:R-:W-:Y:S01]  /*0320*/  FSEL R4, R8, 1, P1 ;  /* 0x3f80000008047808 */ /* 0x004fe20000800000 */
[----:B-----5:R-:W-:-:S04]  /*0330*/  FADD R11, R11, R10 ;  /* 0x0000000a0b0b7221 */ /* 0x020fc80000000000 */
[----:B------:R-:W-:Y:S01]  /*0340*/  FADD R12, R11, R12 ;  /* 0x0000000c0b0c7221 */ /* 0x000fe20000000000 */
[----:B------:R-:W-:-:S03]  /*0350*/  @!P2 FMUL R4, R4, 16777216 ;  /* 0x4b8000000404a820 */ /* 0x000fc60000400000 */
[----:B---3--:R-:W-:Y:S01]  /*0360*/  FADD R12, R12, -R13 ;  /* 0x8000000d0c0c7221 */ /* 0x008fe20000000000 */
[----:B0-----:R-:W-:-:S04]  /*0370*/  FMUL R5, R15, R4 ;  /* 0x000000040f057220 */ /* 0x001fc80000400000 */
[----:B------:R-:W-:-:S04]  /*0380*/  FMUL R5, R12, R5 ;  /* 0x000000050c057220 */ /* 0x000fc80000400000 */
[----:B----4-:R-:W-:-:S05]  /*0390*/  FFMA R5, R5, R7, R14 ;  /* 0x0000000705057223 */ /* 0x010fca000000000e */
[----:B------:R-:W-:-:S04]  /*03a0*/  FSETP.GEU.AND P1, PT, R5, RZ, PT ;  /* 0x000000ff0500720b */ /* 0x000fc80003f2e000 */
[----:B------:R-:W-:Y:S01]  /*03b0*/  FSEL R5, R5, RZ, P1 ;  /* 0x000000ff05057208 */ /* 0x000fe20000800000 */
[----:B------:R-:W-:Y:S08]  /*03c0*/  @P0 EXIT ;  /* 0x000000000000094d */ /* 0x000ff00003800000 */
[----:B------:R-:W-:Y:S01]  /*03d0*/  STG.E desc[UR4][R2.64], R5 ;  /* 0x0000000502007986 */ /* 0x000fe2000c101904 */
[----:B------:R-:W-:Y:S05]  /*03e0*/  EXIT ;  /* 0x000000000000794d */ /* 0x000fea0003800000 */
.L_x_0:
[----:B------:R-:W-:-:S00]  /*03f0*/  BRA `(.L_x_0) ;  /* 0xfffffffc00fc7947 */ /* 0x000fc0000383ffff */
[----:B------:R-:W-:-:S00]  /*0400*/  NOP ;  /* 0x0000000000007918 */ /* 0x000fc00000000000 */
[----:B------:R-:W-:-:S00]  /*0410*/  NOP ;  /* 0x0000000000007918 */ /* 0x000fc00000000000 */
[----:B------:R-:W-:-:S00]  /*0420*/  NOP ;  /* 0x0000000000007918 */ /* 0x000fc00000000000 */
[----:B------:R-:W-:-:S00]  /*0430*/  NOP ;  /* 0x0000000000007918 */ /* 0x000fc00000000000 */
[----:B------:R-:W-:-:S00]  /*0440*/  NOP ;  /* 0x0000000000007918 */ /* 0x000fc00000000000 */
[----:B------:R-:W-:-:S00]  /*0450*/  NOP ;  /* 0x0000000000007918 */ /* 0x000fc00000000000 */
[----:B------:R-:W-:-:S00]  /*0460*/  NOP ;  /* 0x0000000000007918 */ /* 0x000fc00000000000 */
[----:B------:R-:W-:-:S00]  /*0470*/  NOP ;  /* 0x0000000000007918 */ /* 0x000fc00000000000 */
.L_x_1:


//--------------------- .nv.global.init           --------------------------
	.section	.nv.global.init,"aw",@progbits
.nv.global.init:
	.type		_$_str,@object
	.size		_$_str,(_$_str_$_2 - _$_str)
_$_str:
        /*0000*/ 	.byte	0x5f, 0x5f, 0x43, 0x55, 0x44, 0x41, 0x5f, 0x46, 0x54, 0x5a, 0x00
	.type		_$_str_$_2,@object
	.size		_$_str_$_2,(.L_1 - _$_str_$_2)
_$_str_$_2:
        /*000b*/ 	.byte	0x5f, 0x5f, 0x43, 0x55, 0x44, 0x41, 0x5f, 0x50, 0x52, 0x45, 0x43, 0x5f, 0x53, 0x51, 0x52, 0x54
        /*001b*/ 	.byte	0x00
.L_1:


//--------------------- .nv.constant0.triton_poi_fused__native_batch_norm_legit_no_training_add_convolution_relu_22 --------------------------
	.section	.nv.constant0.triton_poi_fused__native_batch_norm_legit_no_training_add_convolution_relu_22,"a",@progbits
	.sectionflags	@""
	.align	4
.nv.constant0.triton_poi_fused__native_batch_norm_legit_no_training_add_convolution_relu_22:
	.zero		596
